//
// Generated by NVIDIA NVVM Compiler
//
// Compiler Build ID: CL-36424714
// Cuda compilation tools, release 13.0, V13.0.88
// Based on NVVM 20.0.0
//

.version 9.0
.target sm_100
.address_size 64

	// .globl	_Z13PDH_baseline2P10hist_entryP8atomdescdyi
.extern .shared .align 16 .b8 shared_histogram[];

.visible .entry _Z13PDH_baseline2P10hist_entryP8atomdescdyi(
	.param .u64 .ptr .align 1 _Z13PDH_baseline2P10hist_entryP8atomdescdyi_param_0,
	.param .u64 .ptr .align 1 _Z13PDH_baseline2P10hist_entryP8atomdescdyi_param_1,
	.param .f64 _Z13PDH_baseline2P10hist_entryP8atomdescdyi_param_2,
	.param .u64 _Z13PDH_baseline2P10hist_entryP8atomdescdyi_param_3,
	.param .u32 _Z13PDH_baseline2P10hist_entryP8atomdescdyi_param_4
)
{
	.reg .pred 	%p<7>;
	.reg .b32 	%r<28>;
	.reg .b64 	%rd<17>;
	.reg .b64 	%fd<16>;

	ld.param.u64 	%rd6, [_Z13PDH_baseline2P10hist_entryP8atomdescdyi_param_0];
	ld.param.u64 	%rd8, [_Z13PDH_baseline2P10hist_entryP8atomdescdyi_param_1];
	ld.param.f64 	%fd4, [_Z13PDH_baseline2P10hist_entryP8atomdescdyi_param_2];
	ld.param.u64 	%rd7, [_Z13PDH_baseline2P10hist_entryP8atomdescdyi_param_3];
	ld.param.u32 	%r11, [_Z13PDH_baseline2P10hist_entryP8atomdescdyi_param_4];
	cvta.to.global.u64 	%rd1, %rd8;
	mov.u32 	%r27, %tid.x;
	mov.u32 	%r12, %ctaid.x;
	mov.u32 	%r2, %ntid.x;
	mad.lo.s32 	%r3, %r12, %r2, %r27;
	setp.ge.s32 	%p1, %r27, %r11;
	@%p1 bra 	$L__BB0_3;
	mov.u32 	%r14, shared_histogram;
	mov.u32 	%r25, %r27;
$L__BB0_2:
	shl.b32 	%r13, %r25, 2;
	add.s32 	%r15, %r14, %r13;
	mov.b32 	%r16, 0;
	st.shared.u32 	[%r15], %r16;
	add.s32 	%r25, %r25, %r2;
	setp.lt.s32 	%p2, %r25, %r11;
	@%p2 bra 	$L__BB0_2;
$L__BB0_3:
	bar.sync 	0;
	add.s32 	%r26, %r3, 1;
	cvt.s64.s32 	%rd16, %r26;
	setp.le.u64 	%p3, %rd7, %rd16;
	@%p3 bra 	$L__BB0_6;
	mul.wide.s32 	%rd9, %r3, 24;
	add.s64 	%rd10, %rd1, %rd9;
	ld.global.f64 	%fd1, [%rd10];
	ld.global.f64 	%fd2, [%rd10+8];
	ld.global.f64 	%fd3, [%rd10+16];
	mov.u32 	%r19, shared_histogram;
$L__BB0_5:
	mad.lo.s64 	%rd11, %rd16, 24, %rd1;
	ld.global.f64 	%fd5, [%rd11];
	ld.global.f64 	%fd6, [%rd11+8];
	ld.global.f64 	%fd7, [%rd11+16];
	sub.f64 	%fd8, %fd5, %fd1;
	sub.f64 	%fd9, %fd6, %fd2;
	mul.f64 	%fd10, %fd9, %fd9;
	fma.rn.f64 	%fd11, %fd8, %fd8, %fd10;
	sub.f64 	%fd12, %fd7, %fd3;
	fma.rn.f64 	%fd13, %fd12, %fd12, %fd11;
	sqrt.rn.f64 	%fd14, %fd13;
	div.rn.f64 	%fd15, %fd14, %fd4;
	cvt.rzi.s32.f64 	%r17, %fd15;
	shl.b32 	%r18, %r17, 2;
	add.s32 	%r20, %r19, %r18;
	atom.shared.add.u32 	%r21, [%r20], 1;
	add.s32 	%r26, %r26, 1;
	cvt.s64.s32 	%rd16, %r26;
	setp.gt.u64 	%p4, %rd7, %rd16;
	@%p4 bra 	$L__BB0_5;
$L__BB0_6:
	setp.ge.s32 	%p5, %r27, %r11;
	bar.sync 	0;
	@%p5 bra 	$L__BB0_9;
	cvta.to.global.u64 	%rd5, %rd6;
	mov.u32 	%r23, shared_histogram;
$L__BB0_8:
	mul.wide.s32 	%rd12, %r27, 8;
	add.s64 	%rd13, %rd5, %rd12;
	shl.b32 	%r22, %r27, 2;
	add.s32 	%r24, %r23, %r22;
	ld.shared.s32 	%rd14, [%r24];
	atom.global.add.u64 	%rd15, [%rd13], %rd14;
	add.s32 	%r27, %r27, %r2;
	setp.lt.s32 	%p6, %r27, %r11;
	@%p6 bra 	$L__BB0_8;
$L__BB0_9:
	ret;

}


// ===== COMPILED SASS (sm_100) =====

	.target	sm_100

	.elftype	@"ET_EXEC"


//--------------------- .note.nv.tkinfo           --------------------------
	.section	.note.nv.tkinfo,"",@"SHT_NOTE"
	.sectionflags	@"SHF_NOTE_NV_TKINFO"
	.tkinfo
        /*0018*/ 	.word	0x00000002
        /*0030*/ 	.string	""
        /*0030*/ 	.string	"ptxas"
        /*0030*/ 	.string	"Cuda compilation tools, release 13.0, V13.0.88"
        /*0030*/ 	.string	"Build cuda_13.0.r13.0/compiler.36424714_0"
        /*0030*/ 	.string	"-arch sm_100 -m 64 "



//--------------------- .note.nv.cuinfo           --------------------------
	.section	.note.nv.cuinfo,"",@"SHT_NOTE"
	.sectionflags	@"SHF_NOTE_NV_CUINFO"
        /*0018*/ 	.short	0x0002
        /*001a*/ 	.short	0x0064
        /*001c*/ 	.short	0x0082
	.zero		2


//--------------------- .nv.info                  --------------------------
	.section	.nv.info,"",@"SHT_CUDA_INFO"
	.align	4


	//----- nvinfo : EIATTR_REGCOUNT
	.align		4
        /*0000*/ 	.byte	0x04, 0x2f
        /*0002*/ 	.short	(.L_1 - .L_0)
	.align		4
.L_0:
        /*0004*/ 	.word	index@(_Z13PDH_baseline2P10hist_entryP8atomdescdyi)
        /*0008*/ 	.word	0x00000024


	//----- nvinfo : EIATTR_FRAME_SIZE
	.align		4
.L_1:
        /*000c*/ 	.byte	0x04, 0x11
        /*000e*/ 	.short	(.L_3 - .L_2)
	.align		4
.L_2:
        /*0010*/ 	.word	index@($__internal_1_$__cuda_sm20_dsqrt_rn_f64_mediumpath_v1)
        /*0014*/ 	.word	0x00000000


	//----- nvinfo : EIATTR_FRAME_SIZE
	.align		4
.L_3:
        /*0018*/ 	.byte	0x04, 0x11
        /*001a*/ 	.short	(.L_5 - .L_4)
	.align		4
.L_4:
        /*001c*/ 	.word	index@($__internal_0_$__cuda_sm20_div_rn_f64_full)
        /*0020*/ 	.word	0x00000000


	//----- nvinfo : EIATTR_FRAME_SIZE
	.align		4
.L_5:
        /*0024*/ 	.byte	0x04, 0x11
        /*0026*/ 	.short	(.L_7 - .L_6)
	.align		4
.L_6:
        /*0028*/ 	.word	index@(_Z13PDH_baseline2P10hist_entryP8atomdescdyi)
        /*002c*/ 	.word	0x00000000


	//----- nvinfo : EIATTR_MIN_STACK_SIZE
	.align		4
.L_7:
        /*0030*/ 	.byte	0x04, 0x12
        /*0032*/ 	.short	(.L_9 - .L_8)
	.align		4
.L_8:
        /*0034*/ 	.word	index@(_Z13PDH_baseline2P10hist_entryP8atomdescdyi)
        /*0038*/ 	.word	0x00000000
.L_9:


//--------------------- .nv.compat                --------------------------
	.section	.nv.compat,"",@"SHT_CUDA_COMPAT_INFO"
	.align	4
        /*0000*/ 	.byte	0x02, 0x09, 0x00, 0x00, 0x02, 0x02, 0x01, 0x00, 0x02, 0x05, 0x05, 0x00, 0x03, 0x07, 0x01, 0x01
        /*0010*/ 	.byte	0x02, 0x03, 0x00, 0x00, 0x02, 0x06, 0x01, 0x00, 0x04, 0x0b, 0x08, 0x00, 0x01, 0x00, 0x00, 0x00
        /*0020*/ 	.byte	0x00, 0x00, 0x00, 0x00


//--------------------- .nv.info._Z13PDH_baseline2P10hist_entryP8atomdescdyi --------------------------
	.section	.nv.info._Z13PDH_baseline2P10hist_entryP8atomdescdyi,"",@"SHT_CUDA_INFO"
	.sectionflags	@""
	.align	4


	//----- nvinfo : EIATTR_CUDA_API_VERSION
	.align		4
        /*0000*/ 	.byte	0x04, 0x37
        /*0002*/ 	.short	(.L_11 - .L_10)
.L_10:
        /*0004*/ 	.word	0x00000082


	//----- nvinfo : EIATTR_KPARAM_INFO
	.align		4
.L_11:
        /*0008*/ 	.byte	0x04, 0x17
        /*000a*/ 	.short	(.L_13 - .L_12)
.L_12:
        /*000c*/ 	.word	0x00000000
        /*0010*/ 	.short	0x0004
        /*0012*/ 	.short	0x0020
        /*0014*/ 	.byte	0x00, 0xf0, 0x11, 0x00


	//----- nvinfo : EIATTR_KPARAM_INFO
	.align		4
.L_13:
        /*0018*/ 	.byte	0x04, 0x17
        /*001a*/ 	.short	(.L_15 - .L_14)
.L_14:
        /*001c*/ 	.word	0x00000000
        /*0020*/ 	.short	0x0003
        /*0022*/ 	.short	0x0018
        /*0024*/ 	.byte	0x00, 0xf0, 0x21, 0x00


	//----- nvinfo : EIATTR_KPARAM_INFO
	.align		4
.L_15:
        /*0028*/ 	.byte	0x04, 0x17
        /*002a*/ 	.short	(.L_17 - .L_16)
.L_16:
        /*002c*/ 	.word	0x00000000
        /*0030*/ 	.short	0x0002
        /*0032*/ 	.short	0x0010
        /*0034*/ 	.byte	0x00, 0xf0, 0x21, 0x00


	//----- nvinfo : EIATTR_KPARAM_INFO
	.align		4
.L_17:
        /*0038*/ 	.byte	0x04, 0x17
        /*003a*/ 	.short	(.L_19 - .L_18)
.L_18:
        /*003c*/ 	.word	0x00000000
        /*0040*/ 	.short	0x0001
        /*0042*/ 	.short	0x0008
        /*0044*/ 	.byte	0x00, 0xf5, 0x21, 0x00


	//----- nvinfo : EIATTR_KPARAM_INFO
	.align		4
.L_19:
        /*0048*/ 	.byte	0x04, 0x17
        /*004a*/ 	.short	(.L_21 - .L_20)
.L_20:
        /*004c*/ 	.word	0x00000000
        /*0050*/ 	.short	0x0000
        /*0052*/ 	.short	0x0000
        /*0054*/ 	.byte	0x00, 0xf5, 0x21, 0x00


	//----- nvinfo : EIATTR_SPARSE_MMA_MASK
	.align		4
.L_21:
        /*0058*/ 	.byte	0x03, 0x50
        /*005a*/ 	.short	0x0000


	//----- nvinfo : EIATTR_MAXREG_COUNT
	.align		4
        /*005c*/ 	.byte	0x03, 0x1b
        /*005e*/ 	.short	0x00ff


	//----- nvinfo : EIATTR_NUM_BARRIERS
	.align		4
        /*0060*/ 	.byte	0x02, 0x4c
        /*0062*/ 	.byte	0x01
	.zero		1


	//----- nvinfo : EIATTR_MERCURY_ISA_VERSION
	.align		4
        /*0064*/ 	.byte	0x03, 0x5f
        /*0066*/ 	.short	0x0101


	//----- nvinfo : EIATTR_VRC_CTA_INIT_COUNT
	.align		4
        /*0068*/ 	.byte	0x02, 0x4a
	.zero		1
	.zero		1


	//----- nvinfo : EIATTR_EXIT_INSTR_OFFSETS
	.align		4
        /*006c*/ 	.byte	0x04, 0x1c
        /*006e*/ 	.short	(.L_23 - .L_22)


	//   ....[0]....
.L_22:
        /*0070*/ 	.word	0x000006d0


	//   ....[1]....
        /*0074*/ 	.word	0x000007a0


	//----- nvinfo : EIATTR_CRS_STACK_SIZE
	.align		4
.L_23:
        /*0078*/ 	.byte	0x04, 0x1e
        /*007a*/ 	.short	(.L_25 - .L_24)
.L_24:
        /*007c*/ 	.word	0x00000000


	//----- nvinfo : EIATTR_CBANK_PARAM_SIZE
	.align		4
.L_25:
        /*0080*/ 	.byte	0x03, 0x19
        /*0082*/ 	.short	0x0024


	//----- nvinfo : EIATTR_PARAM_CBANK
	.align		4
        /*0084*/ 	.byte	0x04, 0x0a
        /*0086*/ 	.short	(.L_27 - .L_26)
	.align		4
.L_26:
        /*0088*/ 	.word	index@(.nv.constant0._Z13PDH_baseline2P10hist_entryP8atomdescdyi)
        /*008c*/ 	.short	0x0380
        /*008e*/ 	.short	0x0024


	//----- nvinfo : EIATTR_SW_WAR
	.align		4
.L_27:
        /*0090*/ 	.byte	0x04, 0x36
        /*0092*/ 	.short	(.L_29 - .L_28)
.L_28:
        /*0094*/ 	.word	0x00000008
.L_29:


//--------------------- .nv.callgraph             --------------------------
	.section	.nv.callgraph,"",@"SHT_CUDA_CALLGRAPH"
	.align	4
	.sectionentsize	8
	.align		4
        /*0000*/ 	.word	0x00000000
	.align		4
        /*0004*/ 	.word	0xffffffff
	.align		4
        /*0008*/ 	.word	0x00000000
	.align		4
        /*000c*/ 	.word	0xfffffffe
	.align		4
        /*0010*/ 	.word	0x00000000
	.align		4
        /*0014*/ 	.word	0xfffffffd
	.align		4
        /*0018*/ 	.word	0x00000000
	.align		4
        /*001c*/ 	.word	0xfffffffc


//--------------------- .text._Z13PDH_baseline2P10hist_entryP8atomdescdyi --------------------------
	.section	.text._Z13PDH_baseline2P10hist_entryP8atomdescdyi,"ax",@progbits
	.align	128
        .global         _Z13PDH_baseline2P10hist_entryP8atomdescdyi
        .type           _Z13PDH_baseline2P10hist_entryP8atomdescdyi,@function
        .size           _Z13PDH_baseline2P10hist_entryP8atomdescdyi,(.L_x_21 - _Z13PDH_baseline2P10hist_entryP8atomdescdyi)
        .other          _Z13PDH_baseline2P10hist_entryP8atomdescdyi,@"STO_CUDA_ENTRY STV_DEFAULT"
_Z13PDH_baseline2P10hist_entryP8atomdescdyi:
.text._Z13PDH_baseline2P10hist_entryP8atomdescdyi:
[----:B------:R-:W-:Y:S01]  /*0000*/  LDC R1, c[0x0][0x37c] ;  /* 0x0000df00ff017b82 */ /* 0x000fe20000000800 */
[----:B------:R-:W0:Y:S01]  /*0010*/  S2R R2, SR_TID.X ;  /* 0x0000000000027919 */ /* 0x000e220000002100 */
[----:B------:R-:W0:Y:S06]  /*0020*/  LDCU UR5, c[0x0][0x3a0] ;  /* 0x00007400ff0577ac */ /* 0x000e2c0008000800 */
[----:B------:R-:W1:Y:S01]  /*0030*/  S2UR UR4, SR_CTAID.X ;  /* 0x00000000000479c3 */ /* 0x000e620000002500 */
[----:B------:R-:W-:Y:S07]  /*0040*/  BSSY.RECONVERGENT B0, `(.L_x_0) ;  /* 0x000000e000007945 */ /* 0x000fee0003800200 */
[----:B------:R-:W1:Y:S01]  /*0050*/  LDC R3, c[0x0][0x360] ;  /* 0x0000d800ff037b82 */ /* 0x000e620000000800 */
[----:B0-----:R-:W-:Y:S01]  /*0060*/  ISETP.GE.AND P0, PT, R2, UR5, PT ;  /* 0x0000000502007c0c */ /* 0x001fe2000bf06270 */
[----:B-1----:R-:W-:-:S12]  /*0070*/  IMAD R5, R3, UR4, R2 ;  /* 0x0000000403057c24 */ /* 0x002fd8000f8e0202 */
[----:B------:R-:W-:Y:S05]  /*0080*/  @P0 BRA `(.L_x_1) ;  /* 0x0000000000240947 */ /* 0x000fea0003800000 */
[----:B------:R-:W0:Y:S01]  /*0090*/  S2R R7, SR_CgaCtaId ;  /* 0x0000000000077919 */ /* 0x000e220000008800 */
[----:B------:R-:W-:Y:S01]  /*00a0*/  MOV R0, 0x400 ;  /* 0x0000040000007802 */ /* 0x000fe20000000f00 */
[----:B------:R-:W-:-:S03]  /*00b0*/  IMAD.MOV.U32 R4, RZ, RZ, R2 ;  /* 0x000000ffff047224 */ /* 0x000fc600078e0002 */
[----:B0-----:R-:W-:-:S07]  /*00c0*/  LEA R0, R7, R0, 0x18 ;  /* 0x0000000007007211 */ /* 0x001fce00078ec0ff */
.L_x_2:
[----:B------:R-:W-:Y:S02]  /*00d0*/  IMAD R6, R4, 0x4, R0 ;  /* 0x0000000404067824 */ /* 0x000fe400078e0200 */
[----:B------:R-:W-:-:S03]  /*00e0*/  IMAD.IADD R4, R3, 0x1, R4 ;  /* 0x0000000103047824 */ /* 0x000fc600078e0204 */
[----:B------:R0:W-:Y:S02]  /*00f0*/  STS [R6], RZ ;  /* 0x000000ff06007388 */ /* 0x0001e40000000800 */
[----:B------:R-:W-:-:S13]  /*0100*/  ISETP.GE.AND P0, PT, R4, UR5, PT ;  /* 0x0000000504007c0c */ /* 0x000fda000bf06270 */
[----:B0-----:R-:W-:Y:S05]  /*0110*/  @!P0 BRA `(.L_x_2) ;  /* 0xfffffffc00ec8947 */ /* 0x001fea000383ffff */
.L_x_1:
[----:B------:R-:W-:Y:S05]  /*0120*/  BSYNC.RECONVERGENT B0 ;  /* 0x0000000000007941 */ /* 0x000fea0003800200 */
.L_x_0:
[----:B------:R-:W0:Y:S01]  /*0130*/  LDCU.64 UR4, c[0x0][0x398] ;  /* 0x00007300ff0477ac */ /* 0x000e220008000a00 */
[----:B------:R-:W-:Y:S01]  /*0140*/  VIADD R0, R5, 0x1 ;  /* 0x0000000105007836 */ /* 0x000fe20000000000 */
[----:B------:R-:W1:Y:S04]  /*0150*/  LDCU.64 UR6, c[0x0][0x358] ;  /* 0x00006b00ff0677ac */ /* 0x000e680008000a00 */
[----:B------:R-:W-:Y:S01]  /*0160*/  SHF.R.S32.HI R8, RZ, 0x1f, R0 ;  /* 0x0000001fff087819 */ /* 0x000fe20000011400 */
[----:B------:R-:W2:Y:S01]  /*0170*/  LDCU UR8, c[0x0][0x394] ;  /* 0x00007280ff0877ac */ /* 0x000ea20008000800 */
[----:B------:R-:W3:Y:S01]  /*0180*/  LDCU.64 UR10, c[0x0][0x398] ;  /* 0x00007300ff0a77ac */ /* 0x000ee20008000a00 */
[----:B------:R-:W-:Y:S01]  /*0190*/  BAR.SYNC.DEFER_BLOCKING 0x0 ;  /* 0x0000000000007b1d */ /* 0x000fe20000010000 */
[----:B0-----:R-:W-:-:S04]  /*01a0*/  ISETP.GE.U32.AND P0, PT, R0, UR4, PT ;  /* 0x0000000400007c0c */ /* 0x001fc8000bf06070 */
[----:B------:R-:W-:-:S13]  /*01b0*/  ISETP.GE.U32.AND.EX P0, PT, R8, UR5, PT, P0 ;  /* 0x0000000508007c0c */ /* 0x000fda000bf06100 */
[----:B-123--:R-:W-:Y:S05]  /*01c0*/  @P0 BRA `(.L_x_3) ;  /* 0x0000000400300947 */ /* 0x00efea0003800000 */
[----:B------:R-:W0:Y:S08]  /*01d0*/  LDC.64 R6, c[0x0][0x388] ;  /* 0x0000e200ff067b82 */ /* 0x000e300000000a00 */
[----:B------:R-:W1:Y:S08]  /*01e0*/  LDC.64 R16, c[0x0][0x388] ;  /* 0x0000e200ff107b82 */ /* 0x000e700000000a00 */
[----:B------:R-:W2:Y:S01]  /*01f0*/  LDC.64 R14, c[0x0][0x390] ;  /* 0x0000e400ff0e7b82 */ /* 0x000ea20000000a00 */
[----:B0-----:R-:W-:-:S05]  /*0200*/  IMAD.WIDE R6, R5, 0x18, R6 ;  /* 0x0000001805067825 */ /* 0x001fca00078e0206 */
[----:B------:R0:W5:Y:S04]  /*0210*/  LDG.E.64 R22, desc[UR6][R6.64] ;  /* 0x0000000606167981 */ /* 0x000168000c1e1b00 */
[----:B------:R0:W5:Y:S04]  /*0220*/  LDG.E.64 R20, desc[UR6][R6.64+0x8] ;  /* 0x0000080606147981 */ /* 0x000168000c1e1b00 */
[----:B------:R0:W5:Y:S01]  /*0230*/  LDG.E.64 R18, desc[UR6][R6.64+0x10] ;  /* 0x0000100606127981 */ /* 0x000162000c1e1b00 */
[----:B------:R-:W-:Y:S01]  /*0240*/  MOV R4, 0x400 ;  /* 0x0000040000047802 */ /* 0x000fe20000000f00 */
[--C-:B------:R-:W-:Y:S01]  /*0250*/  IMAD.MOV.U32 R9, RZ, RZ, R0.reuse ;  /* 0x000000ffff097224 */ /* 0x100fe200078e0000 */
[----:B------:R-:W3:Y:S02]  /*0260*/  S2R R5, SR_CgaCtaId ;  /* 0x0000000000057919 */ /* 0x000ee40000008800 */
[----:B---3--:R-:W-:Y:S01]  /*0270*/  LEA R4, R5, R4, 0x18 ;  /* 0x0000000405047211 */ /* 0x008fe200078ec0ff */
[----:B012---:R-:W-:-:S07]  /*0280*/  IMAD.MOV.U32 R5, RZ, RZ, R0 ;  /* 0x000000ffff057224 */ /* 0x007fce00078e0000 */
.L_x_8:
[----:B------:R-:W-:Y:S02]  /*0290*/  IMAD R7, R8, 0x18, RZ ;  /* 0x0000001808077824 */ /* 0x000fe400078e02ff */
[----:B------:R-:W-:-:S04]  /*02a0*/  IMAD.WIDE.U32 R10, R9, 0x18, R16 ;  /* 0x00000018090a7825 */ /* 0x000fc800078e0010 */
[----:B------:R-:W-:-:S05]  /*02b0*/  IMAD.IADD R11, R11, 0x1, R7 ;  /* 0x000000010b0b7824 */ /* 0x000fca00078e0207 */
[----:B------:R-:W2:Y:S04]  /*02c0*/  LDG.E.64 R8, desc[UR6][R10.64+0x8] ;  /* 0x000008060a087981 */ /* 0x000ea8000c1e1b00 */
[----:B------:R-:W3:Y:S04]  /*02d0*/  LDG.E.64 R6, desc[UR6][R10.64] ;  /* 0x000000060a067981 */ /* 0x000ee8000c1e1b00 */
[----:B0-----:R0:W4:Y:S01]  /*02e0*/  LDG.E.64 R12, desc[UR6][R10.64+0x10] ;  /* 0x000010060a0c7981 */ /* 0x001122000c1e1b00 */
[----:B------:R-:W-:Y:S05]  /*02f0*/  YIELD ;  /* 0x0000000000007946 */ /* 0x000fea0003800000 */
[----:B------:R-:W-:Y:S01]  /*0300*/  BSSY.RECONVERGENT B0, `(.L_x_4) ;  /* 0x0000019000007945 */ /* 0x000fe20003800200 */
[----:B0-----:R-:W-:-:S02]  /*0310*/  IMAD.MOV.U32 R10, RZ, RZ, 0x0 ;  /* 0x00000000ff0a7424 */ /* 0x001fc400078e00ff */
[----:B------:R-:W-:Y:S01]  /*0320*/  IMAD.MOV.U32 R11, RZ, RZ, 0x3fd80000 ;  /* 0x3fd80000ff0b7424 */ /* 0x000fe200078e00ff */
[----:B--2--5:R-:W-:Y:S02]  /*0330*/  DADD R8, -R20, R8 ;  /* 0x0000000014087229 */ /* 0x024fe40000000108 */
[----:B---3--:R-:W-:-:S06]  /*0340*/  DADD R6, -R22, R6 ;  /* 0x0000000016067229 */ /* 0x008fcc0000000106 */
[----:B------:R-:W-:Y:S02]  /*0350*/  DMUL R8, R8, R8 ;  /* 0x0000000808087228 */ /* 0x000fe40000000000 */
[----:B----4-:R-:W-:-:S06]  /*0360*/  DADD R12, -R18, R12 ;  /* 0x00000000120c7229 */ /* 0x010fcc000000010c */
[----:B------:R-:W-:-:S08]  /*0370*/  DFMA R6, R6, R6, R8 ;  /* 0x000000060606722b */ /* 0x000fd00000000008 */
[----:B------:R-:W-:-:S06]  /*0380*/  DFMA R6, R12, R12, R6 ;  /* 0x0000000c0c06722b */ /* 0x000fcc0000000006 */
[----:B------:R-:W0:Y:S04]  /*0390*/  MUFU.RSQ64H R9, R7 ;  /* 0x0000000700097308 */ /* 0x000e280000001c00 */
[----:B------:R-:W-:-:S05]  /*03a0*/  VIADD R8, R7, 0xfcb00000 ;  /* 0xfcb0000007087836 */ /* 0x000fca0000000000 */
[----:B------:R-:W-:Y:S01]  /*03b0*/  ISETP.GE.U32.AND P0, PT, R8, 0x7ca00000, PT ;  /* 0x7ca000000800780c */ /* 0x000fe20003f06070 */
[----:B0-----:R-:W-:-:S08]  /*03c0*/  DMUL R12, R8, R8 ;  /* 0x00000008080c7228 */ /* 0x001fd00000000000 */
[----:B------:R-:W-:-:S08]  /*03d0*/  DFMA R12, R6, -R12, 1 ;  /* 0x3ff00000060c742b */ /* 0x000fd0000000080c */
[----:B------:R-:W-:Y:S02]  /*03e0*/  DFMA R10, R12, R10, 0.5 ;  /* 0x3fe000000c0a742b */ /* 0x000fe4000000000a */
[----:B------:R-:W-:-:S08]  /*03f0*/  DMUL R12, R8, R12 ;  /* 0x0000000c080c7228 */ /* 0x000fd00000000000 */
[----:B------:R-:W-:-:S08]  /*0400*/  DFMA R28, R10, R12, R8 ;  /* 0x0000000c0a1c722b */ /* 0x000fd00000000008 */
[----:B------:R-:W-:Y:S02]  /*0410*/  DMUL R12, R6, R28 ;  /* 0x0000001c060c7228 */ /* 0x000fe40000000000 */
[----:B------:R-:W-:Y:S02]  /*0420*/  VIADD R27, R29, 0xfff00000 ;  /* 0xfff000001d1b7836 */ /* 0x000fe40000000000 */
[----:B------:R-:W-:-:S04]  /*0430*/  IMAD.MOV.U32 R26, RZ, RZ, R28 ;  /* 0x000000ffff1a7224 */ /* 0x000fc800078e001c */
[----:B------:R-:W-:-:S08]  /*0440*/  DFMA R24, R12, -R12, R6 ;  /* 0x8000000c0c18722b */ /* 0x000fd00000000006 */
[----:B------:R-:W-:Y:S01]  /*0450*/  DFMA R10, R24, R26, R12 ;  /* 0x0000001a180a722b */ /* 0x000fe2000000000c */
[----:B------:R-:W-:Y:S10]  /*0460*/  @!P0 BRA `(.L_x_5) ;  /* 0x0000000000088947 */ /* 0x000ff40003800000 */
[----:B------:R-:W-:-:S07]  /*0470*/  MOV R0, 0x490 ;  /* 0x0000049000007802 */ /* 0x000fce0000000f00 */
[----:B------:R-:W-:Y:S05]  /*0480*/  CALL.REL.NOINC `($__internal_1_$__cuda_sm20_dsqrt_rn_f64_mediumpath_v1) ;  /* 0x0000000800347944 */ /* 0x000fea0003c00000 */
.L_x_5:
[----:B------:R-:W-:Y:S05]  /*0490*/  BSYNC.RECONVERGENT B0 ;  /* 0x0000000000007941 */ /* 0x000fea0003800200 */
.L_x_4:
[----:B------:R-:W0:Y:S01]  /*04a0*/  MUFU.RCP64H R7, UR8 ;  /* 0x0000000800077d08 */ /* 0x000e220008001800 */
[----:B------:R-:W-:Y:S01]  /*04b0*/  MOV R6, 0x1 ;  /* 0x0000000100067802 */ /* 0x000fe20000000f00 */
[----:B------:R-:W-:Y:S01]  /*04c0*/  BSSY.RECONVERGENT B0, `(.L_x_6) ;  /* 0x0000013000007945 */ /* 0x000fe20003800200 */
[----:B------:R-:W-:-:S04]  /*04d0*/  FSETP.GEU.AND P1, PT, |R11|, 6.5827683646048100446e-37, PT ;  /* 0x036000000b00780b */ /* 0x000fc80003f2e200 */
[----:B0-----:R-:W-:-:S08]  /*04e0*/  DFMA R8, R6, -R14, 1 ;  /* 0x3ff000000608742b */ /* 0x001fd0000000080e */
[----:B------:R-:W-:-:S08]  /*04f0*/  DFMA R8, R8, R8, R8 ;  /* 0x000000080808722b */ /* 0x000fd00000000008 */
[----:B------:R-:W-:-:S08]  /*0500*/  DFMA R8, R6, R8, R6 ;  /* 0x000000080608722b */ /* 0x000fd00000000006 */
[----:B------:R-:W-:-:S08]  /*0510*/  DFMA R6, R8, -R14, 1 ;  /* 0x3ff000000806742b */ /* 0x000fd0000000080e */
[----:B------:R-:W-:-:S08]  /*0520*/  DFMA R6, R8, R6, R8 ;  /* 0x000000060806722b */ /* 0x000fd00000000008 */
[----:B------:R-:W-:-:S08]  /*0530*/  DMUL R8, R6, R10 ;  /* 0x0000000a06087228 */ /* 0x000fd00000000000 */
[----:B------:R-:W-:-:S08]  /*0540*/  DFMA R12, R8, -R14, R10 ;  /* 0x8000000e080c722b */ /* 0x000fd0000000000a */
[----:B------:R-:W-:-:S10]  /*0550*/  DFMA R6, R6, R12, R8 ;  /* 0x0000000c0606722b */ /* 0x000fd40000000008 */
[----:B------:R-:W-:-:S05]  /*0560*/  FFMA R0, RZ, UR8, R7 ;  /* 0x00000008ff007c23 */ /* 0x000fca0008000007 */
[----:B------:R-:W-:-:S13]  /*0570*/  FSETP.GT.AND P0, PT, |R0|, 1.469367938527859385e-39, PT ;  /* 0x001000000000780b */ /* 0x000fda0003f04200 */
[----:B------:R-:W-:Y:S05]  /*0580*/  @P0 BRA P1, `(.L_x_7) ;  /* 0x0000000000180947 */ /* 0x000fea0000800000 */
[----:B------:R-:W-:Y:S01]  /*0590*/  IMAD.MOV.U32 R8, RZ, RZ, R10 ;  /* 0x000000ffff087224 */ /* 0x000fe200078e000a */
[----:B------:R-:W-:Y:S01]  /*05a0*/  MOV R0, 0x5d0 ;  /* 0x000005d000007802 */ /* 0x000fe20000000f00 */
[----:B------:R-:W-:-:S07]  /*05b0*/  IMAD.MOV.U32 R9, RZ, RZ, R11 ;  /* 0x000000ffff097224 */ /* 0x000fce00078e000b */
[----:B------:R-:W-:Y:S05]  /*05c0*/  CALL.REL.NOINC `($__internal_0_$__cuda_sm20_div_rn_f64_full) ;  /* 0x0000000000787944 */ /* 0x000fea0003c00000 */
[----:B------:R-:W-:Y:S02]  /*05d0*/  IMAD.MOV.U32 R6, RZ, RZ, R8 ;  /* 0x000000ffff067224 */ /* 0x000fe400078e0008 */
[----:B------:R-:W-:-:S07]  /*05e0*/  IMAD.MOV.U32 R7, RZ, RZ, R9 ;  /* 0x000000ffff077224 */ /* 0x000fce00078e0009 */
.L_x_7:
[----:B------:R-:W-:Y:S05]  /*05f0*/  BSYNC.RECONVERGENT B0 ;  /* 0x0000000000007941 */ /* 0x000fea0003800200 */
.L_x_6:
[----:B------:R-:W-:Y:S01]  /*0600*/  VIADD R9, R5, 0x1 ;  /* 0x0000000105097836 */ /* 0x000fe20000000000 */
[----:B------:R-:W0:Y:S03]  /*0610*/  F2I.F64.TRUNC R7, R6 ;  /* 0x0000000600077311 */ /* 0x000e26000030d100 */
[--C-:B------:R-:W-:Y:S01]  /*0620*/  IMAD.MOV.U32 R5, RZ, RZ, R9.reuse ;  /* 0x000000ffff057224 */ /* 0x100fe200078e0009 */
[----:B------:R-:W-:Y:S02]  /*0630*/  ISETP.GE.U32.AND P0, PT, R9, UR10, PT ;  /* 0x0000000a09007c0c */ /* 0x000fe4000bf06070 */
[----:B------:R-:W-:-:S04]  /*0640*/  SHF.R.S32.HI R8, RZ, 0x1f, R9 ;  /* 0x0000001fff087819 */ /* 0x000fc80000011409 */
[----:B------:R-:W-:Y:S01]  /*0650*/  ISETP.GE.U32.AND.EX P0, PT, R8, UR11, PT, P0 ;  /* 0x0000000b08007c0c */ /* 0x000fe2000bf06100 */
[----:B0-----:R-:W-:-:S05]  /*0660*/  IMAD R0, R7, 0x4, R4 ;  /* 0x0000000407007824 */ /* 0x001fca00078e0204 */
[----:B------:R0:W-:Y:S07]  /*0670*/  ATOMS.POPC.INC.32 RZ, [R0+URZ] ;  /* 0x0000000000ff7f8c */ /* 0x0001ee000d8000ff */
[----:B------:R-:W-:Y:S05]  /*0680*/  @!P0 BRA `(.L_x_8) ;  /* 0xfffffffc00008947 */ /* 0x000fea000383ffff */
.L_x_3:
[----:B------:R-:W1:Y:S01]  /*0690*/  LDC R11, c[0x0][0x3a0] ;  /* 0x0000e800ff0b7b82 */ /* 0x000e620000000800 */
[----:B------:R-:W-:Y:S07]  /*06a0*/  WARPSYNC.ALL ;  /* 0x0000000000007948 */ /* 0x000fee0003800000 */
[----:B------:R-:W-:Y:S01]  /*06b0*/  BAR.SYNC.DEFER_BLOCKING 0x0 ;  /* 0x0000000000007b1d */ /* 0x000fe20000010000 */
[----:B-1----:R-:W-:-:S13]  /*06c0*/  ISETP.GE.AND P0, PT, R2, R11, PT ;  /* 0x0000000b0200720c */ /* 0x002fda0003f06270 */
[----:B------:R-:W-:Y:S05]  /*06d0*/  @P0 EXIT ;  /* 0x000000000000094d */ /* 0x000fea0003800000 */
[----:B------:R-:W1:Y:S01]  /*06e0*/  S2UR UR5, SR_CgaCtaId ;  /* 0x00000000000579c3 */ /* 0x000e620000008800 */
[----:B------:R-:W-:-:S07]  /*06f0*/  UMOV UR4, 0x400 ;  /* 0x0000040000047882 */ /* 0x000fce0000000000 */
[----:B------:R-:W2:Y:S01]  /*0700*/  LDC.64 R8, c[0x0][0x380] ;  /* 0x0000e000ff087b82 */ /* 0x000ea20000000a00 */
[----:B-1----:R-:W-:-:S12]  /*0710*/  ULEA UR4, UR5, UR4, 0x18 ;  /* 0x0000000405047291 */ /* 0x002fd8000f8ec0ff */
.L_x_9:
[C---:B0-----:R-:W-:Y:S01]  /*0720*/  LEA R0, R2.reuse, UR4, 0x2 ;  /* 0x0000000402007c11 */ /* 0x041fe2000f8e10ff */
[----:B-12---:R-:W-:-:S04]  /*0730*/  IMAD.WIDE R4, R2, 0x8, R8 ;  /* 0x0000000802047825 */ /* 0x006fc800078e0208 */
[----:B------:R-:W0:Y:S01]  /*0740*/  LDS R6, [R0] ;  /* 0x0000000000067984 */ /* 0x000e220000000800 */
[----:B------:R-:W-:-:S05]  /*0750*/  IMAD.IADD R2, R3, 0x1, R2 ;  /* 0x0000000103027824 */ /* 0x000fca00078e0202 */
[----:B------:R-:W-:Y:S02]  /*0760*/  ISETP.GE.AND P0, PT, R2, R11, PT ;  /* 0x0000000b0200720c */ /* 0x000fe40003f06270 */
[----:B0-----:R-:W-:-:S05]  /*0770*/  SHF.R.S32.HI R7, RZ, 0x1f, R6 ;  /* 0x0000001fff077819 */ /* 0x001fca0000011406 */
[----:B------:R1:W-:Y:S06]  /*0780*/  REDG.E.ADD.64.STRONG.GPU desc[UR6][R4.64], R6 ;  /* 0x000000060400798e */ /* 0x0003ec000c12e506 */
[----:B------:R-:W-:Y:S05]  /*0790*/  @!P0 BRA `(.L_x_9) ;  /* 0xfffffffc00e08947 */ /* 0x000fea000383ffff */
[----:B------:R-:W-:Y:S05]  /*07a0*/  EXIT ;  /* 0x000000000000794d */ /* 0x000fea0003800000 */
        .weak           $__internal_0_$__cuda_sm20_div_rn_f64_full
        .type           $__internal_0_$__cuda_sm20_div_rn_f64_full,@function
        .size           $__internal_0_$__cuda_sm20_div_rn_f64_full,($__internal_1_$__cuda_sm20_dsqrt_rn_f64_mediumpath_v1 - $__internal_0_$__cuda_sm20_div_rn_f64_full)
$__internal_0_$__cuda_sm20_div_rn_f64_full:
[----:B------:R-:W0:Y:S01]  /*07b0*/  LDC.64 R12, c[0x0][0x390] ;  /* 0x0000e400ff0c7b82 */ /* 0x000e220000000a00 */
[----:B------:R-:W-:Y:S01]  /*07c0*/  IMAD.MOV.U32 R26, RZ, RZ, 0x1 ;  /* 0x00000001ff1a7424 */ /* 0x000fe200078e00ff */
[----:B------:R-:W-:Y:S01]  /*07d0*/  FSETP.GEU.AND P2, PT, |R9|, 1.469367938527859385e-39, PT ;  /* 0x001000000900780b */ /* 0x000fe20003f4e200 */
[----:B------:R-:W-:Y:S01]  /*07e0*/  BSSY.RECONVERGENT B1, `(.L_x_10) ;  /* 0x0000052000017945 */ /* 0x000fe20003800200 */
[----:B------:R-:W-:Y:S02]  /*07f0*/  MOV R33, 0x1ca00000 ;  /* 0x1ca0000000217802 */ /* 0x000fe40000000f00 */
[C---:B0-----:R-:W-:Y:S02]  /*0800*/  FSETP.GEU.AND P0, PT, |R13|.reuse, 1.469367938527859385e-39, PT ;  /* 0x001000000d00780b */ /* 0x041fe40003f0e200 */
[----:B------:R-:W-:-:S04]  /*0810*/  LOP3.LUT R10, R13, 0x800fffff, RZ, 0xc0, !PT ;  /* 0x800fffff0d0a7812 */ /* 0x000fc800078ec0ff */
[----:B------:R-:W-:Y:S01]  /*0820*/  LOP3.LUT R11, R10, 0x3ff00000, RZ, 0xfc, !PT ;  /* 0x3ff000000a0b7812 */ /* 0x000fe200078efcff */
[----:B------:R-:W-:-:S06]  /*0830*/  IMAD.MOV.U32 R10, RZ, RZ, R12 ;  /* 0x000000ffff0a7224 */ /* 0x000fcc00078e000c */
[----:B------:R-:W0:Y:S02]  /*0840*/  @!P0 LDC.64 R6, c[0x0][0x390] ;  /* 0x0000e400ff068b82 */ /* 0x000e240000000a00 */
[----:B0-----:R-:W-:Y:S01]  /*0850*/  @!P0 DMUL R10, R6, 8.98846567431157953865e+307 ;  /* 0x7fe00000060a8828 */ /* 0x001fe20000000000 */
[----:B------:R-:W-:Y:S02]  /*0860*/  LOP3.LUT R6, R9, 0x7ff00000, RZ, 0xc0, !PT ;  /* 0x7ff0000009067812 */ /* 0x000fe400078ec0ff */
[----:B------:R-:W-:-:S03]  /*0870*/  LOP3.LUT R7, R13, 0x7ff00000, RZ, 0xc0, !PT ;  /* 0x7ff000000d077812 */ /* 0x000fc600078ec0ff */
[----:B------:R-:W0:Y:S01]  /*0880*/  MUFU.RCP64H R27, R11 ;  /* 0x0000000b001b7308 */ /* 0x000e220000001800 */
[----:B------:R-:W-:Y:S01]  /*0890*/  IMAD.MOV.U32 R32, RZ, RZ, R6 ;  /* 0x000000ffff207224 */ /* 0x000fe200078e0006 */
[----:B------:R-:W-:-:S04]  /*08a0*/  ISETP.GE.U32.AND P1, PT, R6, R7, PT ;  /* 0x000000070600720c */ /* 0x000fc80003f26070 */
[----:B------:R-:W-:-:S04]  /*08b0*/  SEL R33, R33, 0x63400000, !P1 ;  /* 0x6340000021217807 */ /* 0x000fc80004800000 */
[----:B------:R-:W-:-:S04]  /*08c0*/  @!P2 LOP3.LUT R30, R33, 0x80000000, R9, 0xf8, !PT ;  /* 0x80000000211ea812 */ /* 0x000fc800078ef809 */
[----:B------:R-:W-:Y:S01]  /*08d0*/  @!P2 LOP3.LUT R31, R30, 0x100000, RZ, 0xfc, !PT ;  /* 0x001000001e1fa812 */ /* 0x000fe200078efcff */
[----:B------:R-:W-:Y:S01]  /*08e0*/  @!P2 IMAD.MOV.U32 R30, RZ, RZ, RZ ;  /* 0x000000ffff1ea224 */ /* 0x000fe200078e00ff */
[----:B0-----:R-:W-:-:S08]  /*08f0*/  DFMA R24, R26, -R10, 1 ;  /* 0x3ff000001a18742b */ /* 0x001fd0000000080a */
[----:B------:R-:W-:-:S08]  /*0900*/  DFMA R24, R24, R24, R24 ;  /* 0x000000181818722b */ /* 0x000fd00000000018 */
[----:B------:R-:W-:Y:S01]  /*0910*/  DFMA R26, R26, R24, R26 ;  /* 0x000000181a1a722b */ /* 0x000fe2000000001a */
[----:B------:R-:W-:Y:S01]  /*0920*/  LOP3.LUT R25, R33, 0x800fffff, R9, 0xf8, !PT ;  /* 0x800fffff21197812 */ /* 0x000fe200078ef809 */
[----:B------:R-:W-:-:S06]  /*0930*/  IMAD.MOV.U32 R24, RZ, RZ, R8 ;  /* 0x000000ffff187224 */ /* 0x000fcc00078e0008 */
[----:B------:R-:W-:Y:S02]  /*0940*/  DFMA R28, R26, -R10, 1 ;  /* 0x3ff000001a1c742b */ /* 0x000fe4000000080a */
[----:B------:R-:W-:-:S06]  /*0950*/  @!P2 DFMA R24, R24, 2, -R30 ;  /* 0x400000001818a82b */ /* 0x000fcc000000081e */
[----:B------:R-:W-:-:S04]  /*0960*/  DFMA R26, R26, R28, R26 ;  /* 0x0000001c1a1a722b */ /* 0x000fc8000000001a */
[----:B------:R-:W-:-:S04]  /*0970*/  @!P2 LOP3.LUT R32, R25, 0x7ff00000, RZ, 0xc0, !PT ;  /* 0x7ff000001920a812 */ /* 0x000fc800078ec0ff */
[----:B------:R-:W-:-:S08]  /*0980*/  DMUL R28, R26, R24 ;  /* 0x000000181a1c7228 */ /* 0x000fd00000000000 */
[----:B------:R-:W-:-:S08]  /*0990*/  DFMA R30, R28, -R10, R24 ;  /* 0x8000000a1c1e722b */ /* 0x000fd00000000018 */
[----:B------:R-:W-:Y:S01]  /*09a0*/  DFMA R30, R26, R30, R28 ;  /* 0x0000001e1a1e722b */ /* 0x000fe2000000001c */
[----:B------:R-:W-:Y:S01]  /*09b0*/  IMAD.MOV.U32 R27, RZ, RZ, R7 ;  /* 0x000000ffff1b7224 */ /* 0x000fe200078e0007 */
[----:B------:R-:W-:Y:S01]  /*09c0*/  @!P0 LOP3.LUT R27, R11, 0x7ff00000, RZ, 0xc0, !PT ;  /* 0x7ff000000b1b8812 */ /* 0x000fe200078ec0ff */
[----:B------:R-:W-:-:S04]  /*09d0*/  VIADD R26, R32, 0xffffffff ;  /* 0xffffffff201a7836 */ /* 0x000fc80000000000 */
[----:B------:R-:W-:Y:S01]  /*09e0*/  VIADD R28, R27, 0xffffffff ;  /* 0xffffffff1b1c7836 */ /* 0x000fe20000000000 */
[----:B------:R-:W-:-:S04]  /*09f0*/  ISETP.GT.U32.AND P0, PT, R26, 0x7feffffe, PT ;  /* 0x7feffffe1a00780c */ /* 0x000fc80003f04070 */
[----:B------:R-:W-:-:S13]  /*0a00*/  ISETP.GT.U32.OR P0, PT, R28, 0x7feffffe, P0 ;  /* 0x7feffffe1c00780c */ /* 0x000fda0000704470 */
[----:B------:R-:W-:Y:S05]  /*0a10*/  @P0 BRA `(.L_x_11) ;  /* 0x0000000000600947 */ /* 0x000fea0003800000 */
[----:B------:R-:W-:Y:S01]  /*0a20*/  VIADDMNMX R6, R6, -R7, 0xb9600000, !PT ;  /* 0xb960000006067446 */ /* 0x000fe20007800907 */
[----:B------:R-:W-:-:S03]  /*0a30*/  IMAD.MOV.U32 R8, RZ, RZ, RZ ;  /* 0x000000ffff087224 */ /* 0x000fc600078e00ff */
[----:B------:R-:W-:-:S05]  /*0a40*/  VIMNMX R6, PT, PT, R6, 0x46a00000, PT ;  /* 0x46a0000006067848 */ /* 0x000fca0003fe0100 */
[----:B------:R-:W-:-:S04]  /*0a50*/  IMAD.IADD R33, R6, 0x1, -R33 ;  /* 0x0000000106217824 */ /* 0x000fc800078e0a21 */
[----:B------:R-:W-:-:S06]  /*0a60*/  VIADD R9, R33, 0x7fe00000 ;  /* 0x7fe0000021097836 */ /* 0x000fcc0000000000 */
[----:B------:R-:W-:-:S10]  /*0a70*/  DMUL R6, R30, R8 ;  /* 0x000000081e067228 */ /* 0x000fd40000000000 */
[----:B------:R-:W-:-:S13]  /*0a80*/  FSETP.GTU.AND P0, PT, |R7|, 1.469367938527859385e-39, PT ;  /* 0x001000000700780b */ /* 0x000fda0003f0c200 */
[----:B------:R-:W-:Y:S05]  /*0a90*/  @P0 BRA `(.L_x_12) ;  /* 0x0000000000980947 */ /* 0x000fea0003800000 */
[----:B------:R-:W-:Y:S01]  /*0aa0*/  DFMA R10, R30, -R10, R24 ;  /* 0x8000000a1e0a722b */ /* 0x000fe20000000018 */
[----:B------:R-:W-:-:S09]  /*0ab0*/  MOV R8, RZ ;  /* 0x000000ff00087202 */ /* 0x000fd20000000f00 */
[C---:B------:R-:W-:Y:S02]  /*0ac0*/  FSETP.NEU.AND P0, PT, R11.reuse, RZ, PT ;  /* 0x000000ff0b00720b */ /* 0x040fe40003f0d000 */
[----:B------:R-:W-:-:S04]  /*0ad0*/  LOP3.LUT R13, R11, 0x80000000, R13, 0x48, !PT ;  /* 0x800000000b0d7812 */ /* 0x000fc800078e480d */
[----:B------:R-:W-:-:S07]  /*0ae0*/  LOP3.LUT R9, R13, R9, RZ, 0xfc, !PT ;  /* 0x000000090d097212 */ /* 0x000fce00078efcff */
[----:B------:R-:W-:Y:S05]  /*0af0*/  @!P0 BRA `(.L_x_12) ;  /* 0x0000000000808947 */ /* 0x000fea0003800000 */
[----:B------:R-:W-:Y:S01]  /*0b00*/  IMAD.MOV R11, RZ, RZ, -R33 ;  /* 0x000000ffff0b7224 */ /* 0x000fe200078e0a21 */
[----:B------:R-:W-:Y:S01]  /*0b10*/  DMUL.RP R8, R30, R8 ;  /* 0x000000081e087228 */ /* 0x000fe20000008000 */
[----:B------:R-:W-:Y:S01]  /*0b20*/  IMAD.MOV.U32 R10, RZ, RZ, RZ ;  /* 0x000000ffff0a7224 */ /* 0x000fe200078e00ff */
[----:B------:R-:W-:-:S05]  /*0b30*/  IADD3 R33, PT, PT, -R33, -0x43300000, RZ ;  /* 0xbcd0000021217810 */ /* 0x000fca0007ffe1ff */
[----:B------:R-:W-:-:S03]  /*0b40*/  DFMA R10, R6, -R10, R30 ;  /* 0x8000000a060a722b */ /* 0x000fc6000000001e */
[----:B------:R-:W-:-:S07]  /*0b50*/  LOP3.LUT R13, R9, R13, RZ, 0x3c, !PT ;  /* 0x0000000d090d7212 */ /* 0x000fce00078e3cff */
[----:B------:R-:W-:-:S04]  /*0b60*/  FSETP.NEU.AND P0, PT, |R11|, R33, PT ;  /* 0x000000210b00720b */ /* 0x000fc80003f0d200 */
[----:B------:R-:W-:Y:S02]  /*0b70*/  FSEL R6, R8, R6, !P0 ;  /* 0x0000000608067208 */ /* 0x000fe40004000000 */
[----:B------:R-:W-:Y:S01]  /*0b80*/  FSEL R7, R13, R7, !P0 ;  /* 0x000000070d077208 */ /* 0x000fe20004000000 */
[----:B------:R-:W-:Y:S06]  /*0b90*/  BRA `(.L_x_12) ;  /* 0x0000000000587947 */ /* 0x000fec0003800000 */
.L_x_11:
[----:B------:R-:W-:-:S14]  /*0ba0*/  DSETP.NAN.AND P0, PT, R8, R8, PT ;  /* 0x000000080800722a */ /* 0x000fdc0003f08000 */
[----:B------:R-:W-:Y:S05]  /*0bb0*/  @P0 BRA `(.L_x_13) ;  /* 0x0000000000480947 */ /* 0x000fea0003800000 */
[----:B------:R-:W0:Y:S02]  /*0bc0*/  LDC.64 R6, c[0x0][0x390] ;  /* 0x0000e400ff067b82 */ /* 0x000e240000000a00 */
[----:B0-----:R-:W-:-:S14]  /*0bd0*/  DSETP.NAN.AND P0, PT, R6, R6, PT ;  /* 0x000000060600722a */ /* 0x001fdc0003f08000 */
[----:B------:R-:W-:Y:S05]  /*0be0*/  @P0 BRA `(.L_x_14) ;  /* 0x0000000000300947 */ /* 0x000fea0003800000 */
[----:B------:R-:W-:Y:S01]  /*0bf0*/  ISETP.NE.AND P0, PT, R32, R27, PT ;  /* 0x0000001b2000720c */ /* 0x000fe20003f05270 */
[----:B------:R-:W-:Y:S02]  /*0c00*/  IMAD.MOV.U32 R6, RZ, RZ, 0x0 ;  /* 0x00000000ff067424 */ /* 0x000fe400078e00ff */
[----:B------:R-:W-:-:S10]  /*0c10*/  IMAD.MOV.U32 R7, RZ, RZ, -0x80000 ;  /* 0xfff80000ff077424 */ /* 0x000fd400078e00ff */
[----:B------:R-:W-:Y:S05]  /*0c20*/  @!P0 BRA `(.L_x_12) ;  /* 0x0000000000348947 */ /* 0x000fea0003800000 */
[----:B------:R-:W-:Y:S02]  /*0c30*/  ISETP.NE.AND P0, PT, R32, 0x7ff00000, PT ;  /* 0x7ff000002000780c */ /* 0x000fe40003f05270 */
[----:B------:R-:W-:Y:S02]  /*0c40*/  LOP3.LUT R7, R9, 0x80000000, R13, 0x48, !PT ;  /* 0x8000000009077812 */ /* 0x000fe400078e480d */
[----:B------:R-:W-:-:S13]  /*0c50*/  ISETP.EQ.OR P0, PT, R27, RZ, !P0 ;  /* 0x000000ff1b00720c */ /* 0x000fda0004702670 */
[----:B------:R-:W-:Y:S01]  /*0c60*/  @P0 LOP3.LUT R8, R7, 0x7ff00000, RZ, 0xfc, !PT ;  /* 0x7ff0000007080812 */ /* 0x000fe200078efcff */
[----:B------:R-:W-:Y:S02]  /*0c70*/  @!P0 IMAD.MOV.U32 R6, RZ, RZ, RZ ;  /* 0x000000ffff068224 */ /* 0x000fe400078e00ff */
[----:B------:R-:W-:Y:S02]  /*0c80*/  @P0 IMAD.MOV.U32 R6, RZ, RZ, RZ ;  /* 0x000000ffff060224 */ /* 0x000fe400078e00ff */
[----:B------:R-:W-:Y:S01]  /*0c90*/  @P0 IMAD.MOV.U32 R7, RZ, RZ, R8 ;  /* 0x000000ffff070224 */ /* 0x000fe200078e0008 */
[----:B------:R-:W-:Y:S06]  /*0ca0*/  BRA `(.L_x_12) ;  /* 0x0000000000147947 */ /* 0x000fec0003800000 */
.L_x_14:
[----:B------:R-:W-:Y:S01]  /*0cb0*/  LOP3.LUT R7, R13, 0x80000, RZ, 0xfc, !PT ;  /* 0x000800000d077812 */ /* 0x000fe200078efcff */
[----:B------:R-:W-:Y:S01]  /*0cc0*/  IMAD.MOV.U32 R6, RZ, RZ, R12 ;  /* 0x000000ffff067224 */ /* 0x000fe200078e000c */
[----:B------:R-:W-:Y:S06]  /*0cd0*/  BRA `(.L_x_12) ;  /* 0x0000000000087947 */ /* 0x000fec0003800000 */
.L_x_13:
[----:B------:R-:W-:Y:S01]  /*0ce0*/  LOP3.LUT R7, R9, 0x80000, RZ, 0xfc, !PT ;  /* 0x0008000009077812 */ /* 0x000fe200078efcff */
[----:B------:R-:W-:-:S07]  /*0cf0*/  IMAD.MOV.U32 R6, RZ, RZ, R8 ;  /* 0x000000ffff067224 */ /* 0x000fce00078e0008 */
.L_x_12:
[----:B------:R-:W-:Y:S05]  /*0d00*/  BSYNC.RECONVERGENT B1 ;  /* 0x0000000000017941 */ /* 0x000fea0003800200 */
.L_x_10:
[----:B------:R-:W-:Y:S01]  /*0d10*/  MOV R8, R6 ;  /* 0x0000000600087202 */ /* 0x000fe20000000f00 */
[----:B------:R-:W-:Y:S02]  /*0d20*/  IMAD.MOV.U32 R9, RZ, RZ, R7 ;  /* 0x000000ffff097224 */ /* 0x000fe400078e0007 */
[----:B------:R-:W-:Y:S02]  /*0d30*/  IMAD.MOV.U32 R6, RZ, RZ, R0 ;  /* 0x000000ffff067224 */ /* 0x000fe400078e0000 */
[----:B------:R-:W-:-:S04]  /*0d40*/  IMAD.MOV.U32 R7, RZ, RZ, 0x0 ;  /* 0x00000000ff077424 */ /* 0x000fc800078e00ff */
[----:B------:R-:W-:Y:S05]  /*0d50*/  RET.REL.NODEC R6 `(_Z13PDH_baseline2P10hist_entryP8atomdescdyi) ;  /* 0xfffffff006a87950 */ /* 0x000fea0003c3ffff */
        .weak           $__internal_1_$__cuda_sm20_dsqrt_rn_f64_mediumpath_v1
        .type           $__internal_1_$__cuda_sm20_dsqrt_rn_f64_mediumpath_v1,@function
        .size           $__internal_1_$__cuda_sm20_dsqrt_rn_f64_mediumpath_v1,(.L_x_21 - $__internal_1_$__cuda_sm20_dsqrt_rn_f64_mediumpath_v1)
$__internal_1_$__cuda_sm20_dsqrt_rn_f64_mediumpath_v1:
[----:B------:R-:W-:Y:S01]  /*0d60*/  ISETP.GE.U32.AND P0, PT, R8, -0x3400000, PT ;  /* 0xfcc000000800780c */ /* 0x000fe20003f06070 */
[----:B------:R-:W-:Y:S01]  /*0d70*/  BSSY.RECONVERGENT B1, `(.L_x_15) ;  /* 0x0000026000017945 */ /* 0x000fe20003800200 */
[----:B------:R-:W-:Y:S02]  /*0d80*/  IMAD.MOV.U32 R26, RZ, RZ, R28 ;  /* 0x000000ffff1a7224 */ /* 0x000fe400078e001c */
[----:B------:R-:W-:Y:S02]  /*0d90*/  IMAD.MOV.U32 R8, RZ, RZ, R24 ;  /* 0x000000ffff087224 */ /* 0x000fe400078e0018 */
[----:B------:R-:W-:-:S07]  /*0da0*/  IMAD.MOV.U32 R9, RZ, RZ, R25 ;  /* 0x000000ffff097224 */ /* 0x000fce00078e0019 */
[----:B------:R-:W-:Y:S05]  /*0db0*/  @!P0 BRA `(.L_x_16) ;  /* 0x0000000000208947 */ /* 0x000fea0003800000 */
[----:B------:R-:W-:-:S10]  /*0dc0*/  DFMA.RM R8, R8, R26, R12 ;  /* 0x0000001a0808722b */ /* 0x000fd4000000400c */
[----:B------:R-:W-:-:S05]  /*0dd0*/  IADD3 R10, P0, PT, R8, 0x1, RZ ;  /* 0x00000001080a7810 */ /* 0x000fca0007f1e0ff */
[----:B------:R-:W-:-:S06]  /*0de0*/  IMAD.X R11, RZ, RZ, R9, P0 ;  /* 0x000000ffff0b7224 */ /* 0x000fcc00000e0609 */
[----:B------:R-:W-:-:S08]  /*0df0*/  DFMA.RP R6, -R8, R10, R6 ;  /* 0x0000000a0806722b */ /* 0x000fd00000008106 */
[----:B------:R-:W-:-:S06]  /*0e00*/  DSETP.GT.AND P0, PT, R6, RZ, PT ;  /* 0x000000ff0600722a */ /* 0x000fcc0003f04000 */
[----:B------:R-:W-:Y:S02]  /*0e10*/  FSEL R8, R10, R8, P0 ;  /* 0x000000080a087208 */ /* 0x000fe40000000000 */
[----:B------:R-:W-:Y:S01]  /*0e20*/  FSEL R9, R11, R9, P0 ;  /* 0x000000090b097208 */ /* 0x000fe20000000000 */
[----:B------:R-:W-:Y:S06]  /*0e30*/  BRA `(.L_x_17) ;  /* 0x0000000000647947 */ /* 0x000fec0003800000 */
.L_x_16:
[----:B------:R-:W-:-:S14]  /*0e40*/  DSETP.NE.AND P0, PT, R6, RZ, PT ;  /* 0x000000ff0600722a */ /* 0x000fdc0003f05000 */
[----:B------:R-:W-:Y:S05]  /*0e50*/  @!P0 BRA `(.L_x_18) ;  /* 0x0000000000588947 */ /* 0x000fea0003800000 */
[----:B------:R-:W-:-:S13]  /*0e60*/  ISETP.GE.AND P0, PT, R7, RZ, PT ;  /* 0x000000ff0700720c */ /* 0x000fda0003f06270 */
[----:B------:R-:W-:Y:S02]  /*0e70*/  @!P0 IMAD.MOV.U32 R8, RZ, RZ, 0x0 ;  /* 0x00000000ff088424 */ /* 0x000fe400078e00ff */
[----:B------:R-:W-:Y:S01]  /*0e80*/  @!P0 IMAD.MOV.U32 R9, RZ, RZ, -0x80000 ;  /* 0xfff80000ff098424 */ /* 0x000fe200078e00ff */
[----:B------:R-:W-:Y:S06]  /*0e90*/  @!P0 BRA `(.L_x_17) ;  /* 0x00000000004c8947 */ /* 0x000fec0003800000 */
[----:B------:R-:W-:-:S13]  /*0ea0*/  ISETP.GT.AND P0, PT, R7, 0x7fefffff, PT ;  /* 0x7fefffff0700780c */ /* 0x000fda0003f04270 */
[----:B------:R-:W-:Y:S05]  /*0eb0*/  @P0 BRA `(.L_x_18) ;  /* 0x0000000000400947 */ /* 0x000fea0003800000 */
[----:B------:R-:W-:Y:S01]  /*0ec0*/  DMUL R6, R6, 8.11296384146066816958e+31 ;  /* 0x4690000006067828 */ /* 0x000fe20000000000 */
[----:B------:R-:W-:Y:S01]  /*0ed0*/  MOV R8, RZ ;  /* 0x000000ff00087202 */ /* 0x000fe20000000f00 */
[----:B------:R-:W-:Y:S02]  /*0ee0*/  IMAD.MOV.U32 R12, RZ, RZ, 0x0 ;  /* 0x00000000ff0c7424 */ /* 0x000fe400078e00ff */
[----:B------:R-:W-:Y:S02]  /*0ef0*/  IMAD.MOV.U32 R13, RZ, RZ, 0x3fd80000 ;  /* 0x3fd80000ff0d7424 */ /* 0x000fe400078e00ff */
[----:B------:R-:W0:Y:S02]  /*0f00*/  MUFU.RSQ64H R9, R7 ;  /* 0x0000000700097308 */ /* 0x000e240000001c00 */
[----:B0-----:R-:W-:-:S08]  /*0f10*/  DMUL R10, R8, R8 ;  /* 0x00000008080a7228 */ /* 0x001fd00000000000 */
[----:B------:R-:W-:-:S08]  /*0f20*/  DFMA R10, R6, -R10, 1 ;  /* 0x3ff00000060a742b */ /* 0x000fd0000000080a */
[----:B------:R-:W-:Y:S02]  /*0f30*/  DFMA R12, R10, R12, 0.5 ;  /* 0x3fe000000a0c742b */ /* 0x000fe4000000000c */
[----:B------:R-:W-:-:S08]  /*0f40*/  DMUL R10, R8, R10 ;  /* 0x0000000a080a7228 */ /* 0x000fd00000000000 */
[----:B------:R-:W-:-:S08]  /*0f50*/  DFMA R10, R12, R10, R8 ;  /* 0x0000000a0c0a722b */ /* 0x000fd00000000008 */
[----:B------:R-:W-:Y:S02]  /*0f60*/  DMUL R8, R6, R10 ;  /* 0x0000000a06087228 */ /* 0x000fe40000000000 */
[----:B------:R-:W-:-:S06]  /*0f70*/  VIADD R11, R11, 0xfff00000 ;  /* 0xfff000000b0b7836 */ /* 0x000fcc0000000000 */
[----:B------:R-:W-:-:S08]  /*0f80*/  DFMA R12, R8, -R8, R6 ;  /* 0x80000008080c722b */ /* 0x000fd00000000006 */
[----:B------:R-:W-:-:S10]  /*0f90*/  DFMA R8, R10, R12, R8 ;  /* 0x0000000c0a08722b */ /* 0x000fd40000000008 */
[----:B------:R-:W-:Y:S01]  /*0fa0*/  VIADD R9, R9, 0xfcb00000 ;  /* 0xfcb0000009097836 */ /* 0x000fe20000000000 */
[----:B------:R-:W-:Y:S06]  /*0fb0*/  BRA `(.L_x_17) ;  /* 0x0000000000047947 */ /* 0x000fec0003800000 */
.L_x_18:
[----:B------:R-:W-:-:S11]  /*0fc0*/  DADD R8, R6, R6 ;  /* 0x0000000006087229 */ /* 0x000fd60000000006 */
.L_x_17:
[----:B------:R-:W-:Y:S05]  /*0fd0*/  BSYNC.RECONVERGENT B1 ;  /* 0x0000000000017941 */ /* 0x000fea0003800200 */
.L_x_15:
[----:B------:R-:W-:Y:S02]  /*0fe0*/  IMAD.MOV.U32 R6, RZ, RZ, R0 ;  /* 0x000000ffff067224 */ /* 0x000fe400078e0000 */
[----:B------:R-:W-:Y:S02]  /*0ff0*/  IMAD.MOV.U32 R7, RZ, RZ, 0x0 ;  /* 0x00000000ff077424 */ /* 0x000fe400078e00ff */
[----:B------:R-:W-:Y:S02]  /*1000*/  IMAD.MOV.U32 R10, RZ, RZ, R8 ;  /* 0x000000ffff0a7224 */ /* 0x000fe400078e0008 */
[----:B------:R-:W-:Y:S01]  /*1010*/  IMAD.MOV.U32 R11, RZ, RZ, R9 ;  /* 0x000000ffff0b7224 */ /* 0x000fe200078e0009 */
[----:B------:R-:W-:Y:S06]  /*1020*/  RET.REL.NODEC R6 `(_Z13PDH_baseline2P10hist_entryP8atomdescdyi) ;  /* 0xffffffec06f47950 */ /* 0x000fec0003c3ffff */
.L_x_19:
[----:B------:R-:W-:-:S00]  /*1030*/  BRA `(.L_x_19) ;  /* 0xfffffffc00fc7947 */ /* 0x000fc0000383ffff */
[----:B------:R-:W-:-:S00]  /*1040*/  NOP ;  /* 0x0000000000007918 */ /* 0x000fc00000000000 */
        /* <DEDUP_REMOVED lines=11> */
.L_x_21:


//--------------------- .nv.shared._Z13PDH_baseline2P10hist_entryP8atomdescdyi --------------------------
	.section	.nv.shared._Z13PDH_baseline2P10hist_entryP8atomdescdyi,"aw",@nobits
	.sectionflags	@""
	.align	16
	.zero		1024


//--------------------- .nv.shared.reserved.0     --------------------------
	.section	.nv.shared.reserved.0,"aw",@nobits
	.weak		__nv_reservedSMEM_offset_0_alias
	.size		__nv_reservedSMEM_offset_0_alias, 0, 64
	.other		__nv_reservedSMEM_offset_0_alias,@"STO_CUDA_RESERVED_SHARED STV_DEFAULT"
__nv_reservedSMEM_offset_0_alias:
	.zero		0
	.zero		64


//--------------------- .nv.constant0._Z13PDH_baseline2P10hist_entryP8atomdescdyi --------------------------
	.section	.nv.constant0._Z13PDH_baseline2P10hist_entryP8atomdescdyi,"a",@progbits
	.sectionflags	@""
	.align	4
.nv.constant0._Z13PDH_baseline2P10hist_entryP8atomdescdyi:
	.zero		932


//--------------------- SYMBOLS --------------------------

	.type		.nv.reservedSmem.offset0,@object
	.size		.nv.reservedSmem.offset0,0x4
	.type		.nv.reservedSmem.cap,@object
	.size		.nv.reservedSmem.cap,0x4
